	.headerflags	@"EF_CUDA_TEXMODE_UNIFIED EF_CUDA_64BIT_ADDRESS EF_CUDA_ACCELERATORS EF_CUDA_SM90 EF_CUDA_VIRTUAL_SM(EF_CUDA_SM90)"
	.elftype	@"ET_EXEC"


//--------------------- .nv.info                  --------------------------
	.section	.nv.info,"",@"SHT_CUDA_INFO"
	.align	4


	//----- nvinfo : EIATTR_REGCOUNT
	.align		4
        /*0000*/ 	.byte	0x04, 0x2f
        /*0002*/ 	.short	(.L_3 - .L_2)
	.align		4
.L_2:
        /*0004*/ 	.word	index@(triton_poi_fused_cat_10)
        /*0008*/ 	.word	0x00000020


	//----- nvinfo : EIATTR_MIN_STACK_SIZE
	.align		4
.L_3:
        /*000c*/ 	.byte	0x04, 0x12
        /*000e*/ 	.short	(.L_5 - .L_4)
	.align		4
.L_4:
        /*0010*/ 	.word	index@(triton_poi_fused_cat_10)
        /*0014*/ 	.word	0x00000000


	//----- nvinfo : EIATTR_FRAME_SIZE
	.align		4
.L_5:
        /*0018*/ 	.byte	0x04, 0x11
        /*001a*/ 	.short	(.L_7 - .L_6)
	.align		4
.L_6:
        /*001c*/ 	.word	index@(triton_poi_fused_cat_10)
        /*0020*/ 	.word	0x00000000


	//----- nvinfo : EIATTR_MIN_STACK_SIZE
	.align		4
.L_7:
        /*0024*/ 	.byte	0x04, 0x12
        /*0026*/ 	.short	(.L_9 - .L_8)
	.align		4
.L_8:
        /*0028*/ 	.word	index@(triton_poi_fused_cat_10)
        /*002c*/ 	.word	0x00000000
.L_9:


//--------------------- .nv.info.triton_poi_fused_cat_10 --------------------------
	.section	.nv.info.triton_poi_fused_cat_10,"",@"SHT_CUDA_INFO"
	.sectionflags	@""
	.align	4


	//----- nvinfo : EIATTR_CUDA_API_VERSION
	.align		4
        /*0000*/ 	.byte	0x04, 0x37
        /*0002*/ 	.short	(.L_11 - .L_10)
.L_10:
        /*0004*/ 	.word	0x0000007c


	//----- nvinfo : EIATTR_KPARAM_INFO
	.align		4
.L_11:
        /*0008*/ 	.byte	0x04, 0x17
        /*000a*/ 	.short	(.L_13 - .L_12)
.L_12:
        /*000c*/ 	.word	0x00000000
        /*0010*/ 	.short	0x000b
        /*0012*/ 	.short	0x0058
        /*0014*/ 	.byte	0x00, 0xf0, 0x11, 0x00


	//----- nvinfo : EIATTR_KPARAM_INFO
	.align		4
.L_13:
        /*0018*/ 	.byte	0x04, 0x17
        /*001a*/ 	.short	(.L_15 - .L_14)
.L_14:
        /*001c*/ 	.word	0x00000000
        /*0020*/ 	.short	0x000a
        /*0022*/ 	.short	0x0050
        /*0024*/ 	.byte	0x00, 0xf4, 0x21, 0x00


	//----- nvinfo : EIATTR_KPARAM_INFO
	.align		4
.L_15:
        /*0028*/ 	.byte	0x04, 0x17
        /*002a*/ 	.short	(.L_17 - .L_16)
.L_16:
        /*002c*/ 	.word	0x00000000
        /*0030*/ 	.short	0x0009
        /*0032*/ 	.short	0x0048
        /*0034*/ 	.byte	0x00, 0xf4, 0x21, 0x00


	//----- nvinfo : EIATTR_KPARAM_INFO
	.align		4
.L_17:
        /*0038*/ 	.byte	0x04, 0x17
        /*003a*/ 	.short	(.L_19 - .L_18)
.L_18:
        /*003c*/ 	.word	0x00000000
        /*0040*/ 	.short	0x0008
        /*0042*/ 	.short	0x0040
        /*0044*/ 	.byte	0x00, 0xf4, 0x21, 0x00


	//----- nvinfo : EIATTR_KPARAM_INFO
	.align		4
.L_19:
        /*0048*/ 	.byte	0x04, 0x17
        /*004a*/ 	.short	(.L_21 - .L_20)
.L_20:
        /*004c*/ 	.word	0x00000000
        /*0050*/ 	.short	0x0007
        /*0052*/ 	.short	0x0038
        /*0054*/ 	.byte	0x00, 0xf4, 0x21, 0x00


	//----- nvinfo : EIATTR_KPARAM_INFO
	.align		4
.L_21:
        /*0058*/ 	.byte	0x04, 0x17
        /*005a*/ 	.short	(.L_23 - .L_22)
.L_22:
        /*005c*/ 	.word	0x00000000
        /*0060*/ 	.short	0x0006
        /*0062*/ 	.short	0x0030
        /*0064*/ 	.byte	0x00, 0xf4, 0x21, 0x00


	//----- nvinfo : EIATTR_KPARAM_INFO
	.align		4
.L_23:
        /*0068*/ 	.byte	0x04, 0x17
        /*006a*/ 	.short	(.L_25 - .L_24)
.L_24:
        /*006c*/ 	.word	0x00000000
        /*0070*/ 	.short	0x0005
        /*0072*/ 	.short	0x0028
        /*0074*/ 	.byte	0x00, 0xf4, 0x21, 0x00


	//----- nvinfo : EIATTR_KPARAM_INFO
	.align		4
.L_25:
        /*0078*/ 	.byte	0x04, 0x17
        /*007a*/ 	.short	(.L_27 - .L_26)
.L_26:
        /*007c*/ 	.word	0x00000000
        /*0080*/ 	.short	0x0004
        /*0082*/ 	.short	0x0020
        /*0084*/ 	.byte	0x00, 0xf4, 0x21, 0x00


	//----- nvinfo : EIATTR_KPARAM_INFO
	.align		4
.L_27:
        /*0088*/ 	.byte	0x04, 0x17
        /*008a*/ 	.short	(.L_29 - .L_28)
.L_28:
        /*008c*/ 	.word	0x00000000
        /*0090*/ 	.short	0x0003
        /*0092*/ 	.short	0x0018
        /*0094*/ 	.byte	0x00, 0xf4, 0x21, 0x00


	//----- nvinfo : EIATTR_KPARAM_INFO
	.align		4
.L_29:
        /*0098*/ 	.byte	0x04, 0x17
        /*009a*/ 	.short	(.L_31 - .L_30)
.L_30:
        /*009c*/ 	.word	0x00000000
        /*00a0*/ 	.short	0x0002
        /*00a2*/ 	.short	0x0010
        /*00a4*/ 	.byte	0x00, 0xf4, 0x21, 0x00


	//----- nvinfo : EIATTR_KPARAM_INFO
	.align		4
.L_31:
        /*00a8*/ 	.byte	0x04, 0x17
        /*00aa*/ 	.short	(.L_33 - .L_32)
.L_32:
        /*00ac*/ 	.word	0x00000000
        /*00b0*/ 	.short	0x0001
        /*00b2*/ 	.short	0x0008
        /*00b4*/ 	.byte	0x00, 0xf4, 0x21, 0x00


	//----- nvinfo : EIATTR_KPARAM_INFO
	.align		4
.L_33:
        /*00b8*/ 	.byte	0x04, 0x17
        /*00ba*/ 	.short	(.L_35 - .L_34)
.L_34:
        /*00bc*/ 	.word	0x00000000
        /*00c0*/ 	.short	0x0000
        /*00c2*/ 	.short	0x0000
        /*00c4*/ 	.byte	0x00, 0xf4, 0x21, 0x00


	//----- nvinfo : EIATTR_SPARSE_MMA_MASK
	.align		4
.L_35:
        /*00c8*/ 	.byte	0x03, 0x50
        /*00ca*/ 	.short	0x0000


	//----- nvinfo : EIATTR_MAXREG_COUNT
	.align		4
        /*00cc*/ 	.byte	0x03, 0x1b
        /*00ce*/ 	.short	0x00ff


	//----- nvinfo : EIATTR_EXIT_INSTR_OFFSETS
	.align		4
        /*00d0*/ 	.byte	0x04, 0x1c
        /*00d2*/ 	.short	(.L_37 - .L_36)


	//   ....[0]....
.L_36:
        /*00d4*/ 	.word	0x00000b40


	//----- nvinfo : EIATTR_REQNTID
	.align		4
.L_37:
        /*00d8*/ 	.byte	0x04, 0x10
        /*00da*/ 	.short	(.L_39 - .L_38)
.L_38:
        /*00dc*/ 	.word	0x00000100
        /*00e0*/ 	.word	0x00000001
        /*00e4*/ 	.word	0x00000001


	//----- nvinfo : EIATTR_CBANK_PARAM_SIZE
	.align		4
.L_39:
        /*00e8*/ 	.byte	0x03, 0x19
        /*00ea*/ 	.short	0x005c


	//----- nvinfo : EIATTR_PARAM_CBANK
	.align		4
        /*00ec*/ 	.byte	0x04, 0x0a
        /*00ee*/ 	.short	(.L_41 - .L_40)
	.align		4
.L_40:
        /*00f0*/ 	.word	index@(.nv.constant0.triton_poi_fused_cat_10)
        /*00f4*/ 	.short	0x0210
        /*00f6*/ 	.short	0x005c


	//----- nvinfo : EIATTR_SW_WAR
	.align		4
.L_41:
        /*00f8*/ 	.byte	0x04, 0x36
        /*00fa*/ 	.short	(.L_43 - .L_42)
.L_42:
        /*00fc*/ 	.word	0x00000008
.L_43:


//--------------------- .nv.callgraph             --------------------------
	.section	.nv.callgraph,"",@"SHT_CUDA_CALLGRAPH"
	.align	4
	.sectionentsize	8
	.align		4
        /*0000*/ 	.word	0x00000000
	.align		4
        /*0004*/ 	.word	0xffffffff
	.align		4
        /*0008*/ 	.word	0x00000000
	.align		4
        /*000c*/ 	.word	0xfffffffe
	.align		4
        /*0010*/ 	.word	0x00000000
	.align		4
        /*0014*/ 	.word	0xfffffffd
	.align		4
        /*0018*/ 	.word	0x00000000
	.align		4
        /*001c*/ 	.word	0xfffffffc


//--------------------- .nv.constant4             --------------------------
	.section	.nv.constant4,"a",@progbits
	.align	8
	.align		8
.nv.constant4:
        /*0000*/ 	.dword	_$_str
	.align		8
        /*0008*/ 	.dword	_$_str_$_2


//--------------------- .text.triton_poi_fused_cat_10 --------------------------
	.section	.text.triton_poi_fused_cat_10,"ax",@progbits
	.align	128
        .global         triton_poi_fused_cat_10
        .type           triton_poi_fused_cat_10,@function
        .size           triton_poi_fused_cat_10,(.L_x_1 - triton_poi_fused_cat_10)
        .other          triton_poi_fused_cat_10,@"STO_CUDA_ENTRY STV_DEFAULT"
triton_poi_fused_cat_10:
.text.triton_poi_fused_cat_10:
[----:B------:R-:W-:Y:S01]  /*0000*/  LDC R1, c[0x0][0x28] ;  /* 0x00000a00ff017b82 */ /* 0x000fe20000000800 */
[----:B------:R-:W1:Y:S07]  /*0010*/  S2R R0, SR_TID.X ;  /* 0x0000000000007919 */ /* 0x000e6e0000002100 */
[----:B------:R-:W2:Y:S01]  /*0020*/  LDC.64 R6, c[0x0][0x220] ;  /* 0x00008800ff067b82 */ /* 0x000ea20000000a00 */
[----:B------:R-:W-:Y:S01]  /*0030*/  IMAD.MOV.U32 R4, RZ, RZ, RZ ;  /* 0x000000ffff047224 */ /* 0x000fe200078e00ff */
[----:B------:R-:W-:Y:S01]  /*0040*/  ULDC.64 UR4, c[0x0][0x208] ;  /* 0x0000820000047ab9 */ /* 0x000fe20000000a00 */
[----:B------:R-:W3:Y:S01]  /*0050*/  S2R R3, SR_CTAID.X ;  /* 0x0000000000037919 */ /* 0x000ee20000002500 */
[----:B------:R-:W-:-:S04]  /*0060*/  IMAD.MOV.U32 R8, RZ, RZ, RZ ;  /* 0x000000ffff087224 */ /* 0x000fc800078e00ff */
[----:B------:R-:W4:Y:S01]  /*0070*/  LDC.64 R12, c[0x0][0x248] ;  /* 0x00009200ff0c7b82 */ /* 0x000f220000000a00 */
[----:B------:R-:W-:Y:S01]  /*0080*/  CS2R R22, SRZ ;  /* 0x0000000000167805 */ /* 0x000fe2000001ff00 */
[----:B------:R-:W-:-:S06]  /*0090*/  ULDC.64 UR6, c[0x0][0x238] ;  /* 0x00008e0000067ab9 */ /* 0x000fcc0000000a00 */
[----:B------:R-:W5:Y:S08]  /*00a0*/  LDC.64 R28, c[0x0][0x210] ;  /* 0x00008400ff1c7b82 */ /* 0x000f700000000a00 */
[----:B------:R-:W2:Y:S01]  /*00b0*/  LDC.64 R18, c[0x0][0x218] ;  /* 0x00008600ff127b82 */ /* 0x000ea20000000a00 */
[----:B-1----:R-:W-:-:S07]  /*00c0*/  IMAD.SHL.U32 R0, R0, 0x2, RZ ;  /* 0x0000000200007824 */ /* 0x002fce00078e00ff */
[----:B------:R-:W1:Y:S01]  /*00d0*/  LDC.64 R20, c[0x0][0x240] ;  /* 0x00009000ff147b82 */ /* 0x000e620000000a00 */
[----:B------:R-:W-:-:S05]  /*00e0*/  LOP3.LUT R0, R0, 0x1fe, RZ, 0xc0, !PT ;  /* 0x000001fe00007812 */ /* 0x000fca00078ec0ff */
[----:B---3--:R-:W-:-:S04]  /*00f0*/  IMAD R2, R3, 0x200, R0 ;  /* 0x0000020003027824 */ /* 0x008fc800078e0200 */
[----:B------:R-:W-:-:S05]  /*0100*/  IMAD.HI R0, R2, 0x5397829d, RZ ;  /* 0x5397829d02007827 */ /* 0x000fca00078e02ff */
[----:B------:R-:W-:-:S04]  /*0110*/  SHF.R.U32.HI R3, RZ, 0x1f, R0 ;  /* 0x0000001fff037819 */ /* 0x000fc80000011600 */
[----:B------:R-:W-:-:S05]  /*0120*/  LEA.HI.SX32 R5, R0, R3, 0x18 ;  /* 0x0000000300057211 */ /* 0x000fca00078fc2ff */
[----:B------:R-:W-:-:S05]  /*0130*/  IMAD.HI R0, R5, 0x66666667, RZ ;  /* 0x6666666705007827 */ /* 0x000fca00078e02ff */
[----:B------:R-:W-:-:S04]  /*0140*/  SHF.R.U32.HI R3, RZ, 0x1f, R0 ;  /* 0x0000001fff037819 */ /* 0x000fc80000011600 */
[----:B------:R-:W-:-:S05]  /*0150*/  LEA.HI.SX32 R0, R0, R3, 0x19 ;  /* 0x0000000300007211 */ /* 0x000fca00078fcaff */
[----:B------:R-:W-:-:S04]  /*0160*/  IMAD R25, R0, -0x140, R5 ;  /* 0xfffffec000197824 */ /* 0x000fc800078e0205 */
[C---:B--2---:R-:W-:Y:S01]  /*0170*/  IMAD.WIDE R6, R25.reuse, 0x4, R6 ;  /* 0x0000000419067825 */ /* 0x044fe200078e0206 */
[C---:B------:R-:W-:Y:S02]  /*0180*/  ISETP.GE.AND P0, PT, R25.reuse, 0x100, PT ;  /* 0x000001001900780c */ /* 0x040fe40003f06270 */
[----:B------:R-:W-:-:S11]  /*0190*/  ISETP.GT.AND P1, PT, R25, 0xff, PT ;  /* 0x000000ff1900780c */ /* 0x000fd60003f24270 */
[----:B------:R-:W2:Y:S04]  /*01a0*/  @!P0 LDG.E.EL R4, desc[UR4][R6.64] ;  /* 0x0000000406048981 */ /* 0x000ea8000c2e1900 */
[----:B------:R3:W2:Y:S01]  /*01b0*/  @!P0 LDG.E.EL R8, desc[UR4][R6.64] ;  /* 0x0000000406088981 */ /* 0x0006a2000c2e1900 */
[----:B----4-:R-:W-:-:S04]  /*01c0*/  IMAD.WIDE R12, R25, 0x4, R12 ;  /* 0x00000004190c7825 */ /* 0x010fc800078e020c */
[C---:B------:R-:W-:Y:S01]  /*01d0*/  VIADD R3, R2.reuse, 0x1 ;  /* 0x0000000102037836 */ /* 0x040fe20000000000 */
[----:B------:R-:W4:Y:S01]  /*01e0*/  @P1 LDG.E.EL R22, desc[UR4][R12.64+-0x400] ;  /* 0xfffc00040c161981 */ /* 0x000f22000c2e1900 */
[----:B------:R-:W-:-:S03]  /*01f0*/  IMAD.HI R10, R2, 0x42df9bb1, RZ ;  /* 0x42df9bb1020a7827 */ /* 0x000fc600078e02ff */
[----:B------:R1:W4:Y:S01]  /*0200*/  @P1 LDG.E.EL R23, desc[UR4][R12.64+-0x400] ;  /* 0xfffc00040c171981 */ /* 0x000322000c2e1900 */
[----:B------:R-:W-:Y:S01]  /*0210*/  IMAD.HI R0, R3, 0x5397829d, RZ ;  /* 0x5397829d03007827 */ /* 0x000fe200078e02ff */
[----:B------:R-:W-:-:S04]  /*0220*/  SHF.R.U32.HI R11, RZ, 0x1f, R10 ;  /* 0x0000001fff0b7819 */ /* 0x000fc8000001160a */
[----:B------:R-:W-:Y:S02]  /*0230*/  SHF.R.U32.HI R9, RZ, 0x1f, R0 ;  /* 0x0000001fff097819 */ /* 0x000fe40000011600 */
[----:B------:R-:W-:Y:S02]  /*0240*/  LEA.HI.SX32 R10, R10, R11, 0x10 ;  /* 0x0000000b0a0a7211 */ /* 0x000fe400078f82ff */
[----:B---3--:R-:W-:Y:S01]  /*0250*/  LEA.HI.SX32 R6, R0, R9, 0x18 ;  /* 0x0000000900067211 */ /* 0x008fe200078fc2ff */
[----:B------:R-:W-:Y:S02]  /*0260*/  IMAD R0, R5, -0x310, R2 ;  /* 0xfffffcf005007824 */ /* 0x000fe400078e0202 */
[----:B------:R-:W-:Y:S02]  /*0270*/  IMAD R14, R10, 0xc400, RZ ;  /* 0x0000c4000a0e7824 */ /* 0x000fe400078e02ff */
[----:B------:R-:W-:Y:S02]  /*0280*/  IMAD R6, R6, -0x310, R3 ;  /* 0xfffffcf006067824 */ /* 0x000fe400078e0203 */
[----:B------:R-:W-:Y:S01]  /*0290*/  IMAD.SHL.U32 R3, R0, 0x40, RZ ;  /* 0x0000004000037824 */ /* 0x000fe200078e00ff */
[----:B------:R-:W-:Y:S01]  /*02a0*/  SHF.R.S32.HI R16, RZ, 0x1f, R14 ;  /* 0x0000001fff107819 */ /* 0x000fe2000001140e */
[----:B------:R-:W-:Y:S01]  /*02b0*/  IMAD.SHL.U32 R7, R6, 0x40, RZ ;  /* 0x0000004006077824 */ /* 0x000fe200078e00ff */
[----:B------:R-:W-:-:S04]  /*02c0*/  IADD3 R14, P2, R25, R14, RZ ;  /* 0x0000000e190e7210 */ /* 0x000fc80007f5e0ff */
[----:B------:R-:W-:Y:S02]  /*02d0*/  LEA.HI.X.SX32 R16, R25, R16, 0x1, P2 ;  /* 0x0000001019107211 */ /* 0x000fe400010f0eff */
[----:B------:R-:W-:Y:S02]  /*02e0*/  IADD3 R9, P2, R3, R14, RZ ;  /* 0x0000000e03097210 */ /* 0x000fe40007f5e0ff */
[----:B------:R-:W-:Y:S02]  /*02f0*/  IADD3 R5, P3, R7, R14, RZ ;  /* 0x0000000e07057210 */ /* 0x000fe40007f7e0ff */
[-C--:B-1----:R-:W-:Y:S02]  /*0300*/  LEA.HI.X.SX32 R12, R3, R16.reuse, 0x1, P2 ;  /* 0x00000010030c7211 */ /* 0x082fe400010f0eff */
[----:B------:R-:W-:Y:S01]  /*0310*/  LEA.HI.X.SX32 R16, R7, R16, 0x1, P3 ;  /* 0x0000001007107211 */ /* 0x000fe200018f0eff */
[----:B------:R-:W-:Y:S01]  /*0320*/  IMAD R7, R10, 0x31000, R25 ;  /* 0x000310000a077824 */ /* 0x000fe200078e0219 */
[----:B------:R-:W-:-:S03]  /*0330*/  LEA R14, P2, R9, UR6, 0x2 ;  /* 0x00000006090e7c11 */ /* 0x000fc6000f8410ff */
[--C-:B------:R-:W-:Y:S02]  /*0340*/  IMAD R11, R0, 0x100, R7.reuse ;  /* 0x00000100000b7824 */ /* 0x100fe400078e0207 */
[----:B------:R-:W-:Y:S02]  /*0350*/  IMAD R7, R6, 0x100, R7 ;  /* 0x0000010006077824 */ /* 0x000fe400078e0207 */
[----:B-----5:R-:W-:Y:S01]  /*0360*/  IMAD.WIDE R10, R11, 0x4, R28 ;  /* 0x000000040b0a7825 */ /* 0x020fe200078e021c */
[----:B------:R-:W-:-:S03]  /*0370*/  LEA.HI.X R15, R9, UR7, R12, 0x2, P2 ;  /* 0x00000007090f7c11 */ /* 0x000fc600090f140c */
[----:B------:R-:W-:Y:S01]  /*0380*/  IMAD.WIDE R28, R7, 0x4, R28 ;  /* 0x00000004071c7825 */ /* 0x000fe200078e021c */
[----:B------:R-:W-:Y:S02]  /*0390*/  CS2R R6, SRZ ;  /* 0x0000000000067805 */ /* 0x000fe4000001ff00 */
[C---:B------:R-:W-:Y:S01]  /*03a0*/  LEA R26, P2, R5.reuse, UR6, 0x2 ;  /* 0x00000006051a7c11 */ /* 0x040fe2000f8410ff */
[----:B------:R-:W1:Y:S01]  /*03b0*/  LDC.64 R12, c[0x0][0x228] ;  /* 0x00008a00ff0c7b82 */ /* 0x000e620000000a00 */
[----:B------:R-:W-:Y:S02]  /*03c0*/  IMAD.MOV.U32 R3, RZ, RZ, RZ ;  /* 0x000000ffff037224 */ /* 0x000fe400078e00ff */
[----:B------:R-:W-:Y:S01]  /*03d0*/  LEA.HI.X R27, R5, UR7, R16, 0x2, P2 ;  /* 0x00000007051b7c11 */ /* 0x000fe200090f1410 */
[----:B------:R3:W5:Y:S04]  /*03e0*/  @!P0 LDG.E.EL R7, desc[UR4][R10.64] ;  /* 0x000000040a078981 */ /* 0x000768000c2e1900 */
[----:B------:R3:W5:Y:S01]  /*03f0*/  @P1 LDG.E.EL R3, desc[UR4][R14.64+-0x400] ;  /* 0xfffc00040e031981 */ /* 0x000762000c2e1900 */
[----:B------:R-:W1:Y:S01]  /*0400*/  LDC.64 R16, c[0x0][0x230] ;  /* 0x00008c00ff107b82 */ /* 0x000e620000000a00 */
[----:B------:R-:W-:-:S02]  /*0410*/  IMAD.MOV.U32 R9, RZ, RZ, RZ ;  /* 0x000000ffff097224 */ /* 0x000fc400078e00ff */
[----:B0-----:R-:W-:-:S05]  /*0420*/  IMAD.WIDE R18, R25, 0x4, R18 ;  /* 0x0000000419127825 */ /* 0x001fca00078e0212 */
[----:B---3--:R-:W0:Y:S01]  /*0430*/  LDC.64 R10, c[0x0][0x258] ;  /* 0x00009600ff0a7b82 */ /* 0x008e220000000a00 */
[----:B------:R-:W-:Y:S01]  /*0440*/  IMAD.MOV.U32 R0, RZ, RZ, RZ ;  /* 0x000000ffff007224 */ /* 0x000fe200078e00ff */
[----:B------:R-:W3:Y:S01]  /*0450*/  @!P0 LDG.E.EL R9, desc[UR4][R18.64] ;  /* 0x0000000412098981 */ /* 0x000ee2000c2e1900 */
[----:B------:R-:W-:-:S03]  /*0460*/  IMAD.MOV.U32 R5, RZ, RZ, RZ ;  /* 0x000000ffff057224 */ /* 0x000fc600078e00ff */
[----:B------:R-:W3:Y:S02]  /*0470*/  @!P0 LDG.E.EL R6, desc[UR4][R18.64] ;  /* 0x0000000412068981 */ /* 0x000ee4000c2e1900 */
[----:B------:R-:W0:Y:S02]  /*0480*/  LDC.64 R14, c[0x0][0x250] ;  /* 0x00009400ff0e7b82 */ /* 0x000e240000000a00 */
[----:B------:R1:W3:Y:S01]  /*0490*/  @!P0 LDG.E.EL R0, desc[UR4][R28.64] ;  /* 0x000000041c008981 */ /* 0x0002e2000c2e1900 */
[----:B------:R-:W-:-:S03]  /*04a0*/  IMAD.MOV.U32 R24, RZ, RZ, RZ ;  /* 0x000000ffff187224 */ /* 0x000fc600078e00ff */
[----:B------:R1:W3:Y:S01]  /*04b0*/  @P1 LDG.E.EL R5, desc[UR4][R26.64+-0x400] ;  /* 0xfffc00041a051981 */ /* 0x0002e2000c2e1900 */
[----:B------:R-:W-:-:S04]  /*04c0*/  IMAD.WIDE R20, R25, 0x4, R20 ;  /* 0x0000000419147825 */ /* 0x000fc800078e0214 */
[C---:B-1----:R-:W-:Y:S01]  /*04d0*/  IMAD.WIDE R12, R25.reuse, 0x4, R12 ;  /* 0x00000004190c7825 */ /* 0x042fe200078e020c */
[----:B------:R-:W-:Y:S01]  /*04e0*/  CS2R R28, SRZ ;  /* 0x00000000001c7805 */ /* 0x000fe2000001ff00 */
[----:B------:R-:W3:Y:S01]  /*04f0*/  @P1 LDG.E.EL R24, desc[UR4][R20.64+-0x400] ;  /* 0xfffc000414181981 */ /* 0x000ee2000c2e1900 */
[----:B------:R-:W-:Y:S01]  /*0500*/  CS2R R26, SRZ ;  /* 0x00000000001a7805 */ /* 0x000fe2000001ff00 */
[----:B------:R-:W-:-:S03]  /*0510*/  IMAD.WIDE R16, R25, 0x4, R16 ;  /* 0x0000000419107825 */ /* 0x000fc600078e0210 */
[----:B------:R-:W3:Y:S01]  /*0520*/  @!P0 LDG.E.EL R28, desc[UR4][R12.64] ;  /* 0x000000040c1c8981 */ /* 0x000ee2000c2e1900 */
[----:B------:R-:W-:Y:S01]  /*0530*/  CS2R R18, SRZ ;  /* 0x0000000000127805 */ /* 0x000fe2000001ff00 */
[C---:B0-----:R-:W-:Y:S02]  /*0540*/  IMAD.WIDE R10, R25.reuse, 0x4, R10 ;  /* 0x00000004190a7825 */ /* 0x041fe400078e020a */
[----:B------:R-:W3:Y:S02]  /*0550*/  @P1 LDG.E.EL R27, desc[UR4][R20.64+-0x400] ;  /* 0xfffc0004141b1981 */ /* 0x000ee4000c2e1900 */
[----:B------:R-:W-:Y:S02]  /*0560*/  IMAD.WIDE R14, R25, 0x4, R14 ;  /* 0x00000004190e7825 */ /* 0x000fe400078e020e */
[----:B------:R0:W3:Y:S02]  /*0570*/  @!P0 LDG.E.EL R26, desc[UR4][R12.64] ;  /* 0x000000040c1a8981 */ /* 0x0000e4000c2e1900 */
[----:B------:R-:W-:-:S02]  /*0580*/  IMAD.MOV.U32 R25, RZ, RZ, RZ ;  /* 0x000000ffff197224 */ /* 0x000fc400078e00ff */
[----:B------:R-:W3:Y:S04]  /*0590*/  @!P0 LDG.E.EL R29, desc[UR4][R16.64] ;  /* 0x00000004101d8981 */ /* 0x000ee8000c2e1900 */
[----:B------:R1:W3:Y:S01]  /*05a0*/  @!P0 LDG.E.EL R18, desc[UR4][R16.64] ;  /* 0x0000000410128981 */ /* 0x0002e2000c2e1900 */
[----:B0-----:R-:W-:-:S03]  /*05b0*/  CS2R R12, SRZ ;  /* 0x00000000000c7805 */ /* 0x001fc6000001ff00 */
[----:B------:R-:W3:Y:S04]  /*05c0*/  @P1 LDG.E.EL R19, desc[UR4][R14.64+-0x400] ;  /* 0xfffc00040e131981 */ /* 0x000ee8000c2e1900 */
[----:B------:R0:W3:Y:S04]  /*05d0*/  @P1 LDG.E.EL R25, desc[UR4][R14.64+-0x400] ;  /* 0xfffc00040e191981 */ /* 0x0000e8000c2e1900 */
[----:B------:R-:W3:Y:S04]  /*05e0*/  @P1 LDG.E.EL R13, desc[UR4][R10.64+-0x400] ;  /* 0xfffc00040a0d1981 */ /* 0x000ee8000c2e1900 */
[----:B------:R0:W3:Y:S01]  /*05f0*/  @P1 LDG.E.EL R12, desc[UR4][R10.64+-0x400] ;  /* 0xfffc00040a0c1981 */ /* 0x0000e2000c2e1900 */
[----:B--2---:R-:W-:-:S05]  /*0600*/  SEL R4, R4, RZ, !P0 ;  /* 0x000000ff04047207 */ /* 0x004fca0004000000 */
[----:B------:R-:W-:Y:S01]  /*0610*/  FADD R4, R4, 9.9999997473787516356e-06 ;  /* 0x3727c5ac04047421 */ /* 0x000fe20000000000 */
[----:B------:R-:W-:-:S05]  /*0620*/  SEL R8, R8, RZ, !P0 ;  /* 0x000000ff08087207 */ /* 0x000fca0004000000 */
[----:B------:R-:W2:Y:S01]  /*0630*/  MUFU.SQRT R4, R4 ;  /* 0x0000000400047308 */ /* 0x000ea20000002000 */
[----:B-1----:R-:W-:Y:S01]  /*0640*/  FADD R16, R8, 9.9999997473787516356e-06 ;  /* 0x3727c5ac08107421 */ /* 0x002fe20000000000 */
[----:B----4-:R-:W-:-:S06]  /*0650*/  SEL R22, R22, RZ, P1 ;  /* 0x000000ff16167207 */ /* 0x010fcc0000800000 */
[----:B------:R-:W1:Y:S01]  /*0660*/  MUFU.SQRT R16, R16 ;  /* 0x0000001000107308 */ /* 0x000e620000002000 */
[----:B------:R-:W-:Y:S01]  /*0670*/  FADD R22, R22, 0.0010000000474974513054 ;  /* 0x3a83126f16167421 */ /* 0x000fe20000000000 */
[----:B--2---:R-:W-:-:S06]  /*0680*/  FSETP.GT.AND P3, PT, R4, 8.50705917302346158658e+37, PT ;  /* 0x7e8000000400780b */ /* 0x004fcc0003f64000 */
[----:B------:R-:W2:Y:S01]  /*0690*/  MUFU.SQRT R22, R22 ;  /* 0x0000001600167308 */ /* 0x000ea20000002000 */
[----:B------:R-:W-:Y:S01]  /*06a0*/  FSETP.GEU.AND P6, PT, R4, 1.175494350822287508e-38, PT ;  /* 0x008000000400780b */ /* 0x000fe20003fce000 */
[----:B------:R-:W-:Y:S01]  /*06b0*/  IMAD.MOV.U32 R8, RZ, RZ, 0x3e800000 ;  /* 0x3e800000ff087424 */ /* 0x000fe200078e00ff */
[----:B------:R-:W-:Y:S02]  /*06c0*/  SEL R23, R23, RZ, P1 ;  /* 0x000000ff17177207 */ /* 0x000fe40000800000 */
[----:B-1----:R-:W-:-:S03]  /*06d0*/  FSETP.GT.AND P5, PT, R16, 8.50705917302346158658e+37, PT ;  /* 0x7e8000001000780b */ /* 0x002fc60003fa4000 */
[----:B0-----:R-:W-:Y:S01]  /*06e0*/  FADD R15, R23, 0.0010000000474974513054 ;  /* 0x3a83126f170f7421 */ /* 0x001fe20000000000 */
[----:B------:R-:W-:Y:S02]  /*06f0*/  FSEL R14, R8, 1, P3 ;  /* 0x3f800000080e7808 */ /* 0x000fe40001800000 */
[----:B------:R-:W-:Y:S01]  /*0700*/  FSETP.GEU.AND P2, PT, R16, 1.175494350822287508e-38, PT ;  /* 0x008000001000780b */ /* 0x000fe20003f4e000 */
[----:B------:R-:W-:Y:S01]  /*0710*/  @P3 FMUL R4, R4, 0.25 ;  /* 0x3e80000004043820 */ /* 0x000fe20000400000 */
[----:B------:R0:W1:Y:S01]  /*0720*/  MUFU.SQRT R17, R15 ;  /* 0x0000000f00117308 */ /* 0x0000620000002000 */
[----:B------:R-:W-:Y:S02]  /*0730*/  @!P6 FMUL R14, R14, 16777216 ;  /* 0x4b8000000e0ee820 */ /* 0x000fe40000400000 */
[----:B------:R-:W-:Y:S01]  /*0740*/  @!P6 FMUL R4, R4, 16777216 ;  /* 0x4b8000000404e820 */ /* 0x000fe20000400000 */
[----:B--2---:R-:W-:Y:S01]  /*0750*/  FSETP.GT.AND P6, PT, R22, 8.50705917302346158658e+37, PT ;  /* 0x7e8000001600780b */ /* 0x004fe20003fc4000 */
[----:B------:R-:W-:Y:S01]  /*0760*/  @P5 FMUL R16, R16, 0.25 ;  /* 0x3e80000010105820 */ /* 0x000fe20000400000 */
[----:B0-----:R-:W-:-:S02]  /*0770*/  FSEL R15, R8, 1, P5 ;  /* 0x3f800000080f7808 */ /* 0x001fc40002800000 */
[----:B------:R-:W-:-:S03]  /*0780*/  FSETP.GEU.AND P5, PT, R22, 1.175494350822287508e-38, PT ;  /* 0x008000001600780b */ /* 0x000fc60003fae000 */
[----:B------:R-:W-:Y:S01]  /*0790*/  @!P2 FMUL R16, R16, 16777216 ;  /* 0x4b8000001010a820 */ /* 0x000fe20000400000 */
[----:B------:R-:W0:Y:S01]  /*07a0*/  MUFU.RCP R11, R4 ;  /* 0x00000004000b7308 */ /* 0x000e220000001000 */
[----:B-1----:R-:W-:-:S04]  /*07b0*/  FSETP.GT.AND P4, PT, R17, 8.50705917302346158658e+37, PT ;  /* 0x7e8000001100780b */ /* 0x002fc80003f84000 */
[----:B------:R-:W-:Y:S01]  /*07c0*/  @P6 FMUL R22, R22, 0.25 ;  /* 0x3e80000016166820 */ /* 0x000fe20000400000 */
[----:B------:R-:W-:Y:S02]  /*07d0*/  FSETP.GEU.AND P3, PT, R17, 1.175494350822287508e-38, PT ;  /* 0x008000001100780b */ /* 0x000fe40003f6e000 */
[----:B------:R-:W1:Y:S01]  /*07e0*/  MUFU.RCP R16, R16 ;  /* 0x0000001000107308 */ /* 0x000e620000001000 */
[----:B------:R-:W-:-:S07]  /*07f0*/  @!P5 FMUL R22, R22, 16777216 ;  /* 0x4b8000001616d820 */ /* 0x000fce0000400000 */
[----:B------:R-:W2:Y:S01]  /*0800*/  MUFU.RCP R4, R22 ;  /* 0x0000001600047308 */ /* 0x000ea20000001000 */
[----:B------:R-:W-:Y:S01]  /*0810*/  @!P2 FMUL R15, R15, 16777216 ;  /* 0x4b8000000f0fa820 */ /* 0x000fe20000400000 */
[----:B------:R-:W-:Y:S01]  /*0820*/  @P4 FMUL R17, R17, 0.25 ;  /* 0x3e80000011114820 */ /* 0x000fe20000400000 */
[----:B------:R-:W-:Y:S01]  /*0830*/  FSEL R21, R8, 1, P6 ;  /* 0x3f80000008157808 */ /* 0x000fe20003000000 */
[----:B0-----:R-:W-:Y:S02]  /*0840*/  FMUL R11, R11, R14 ;  /* 0x0000000e0b0b7220 */ /* 0x001fe40000400000 */
[----:B------:R-:W-:Y:S01]  /*0850*/  @!P3 FMUL R17, R17, 16777216 ;  /* 0x4b8000001111b820 */ /* 0x000fe20000400000 */
[----:B-1----:R-:W-:Y:S01]  /*0860*/  FMUL R14, R16, R15 ;  /* 0x0000000f100e7220 */ /* 0x002fe20000400000 */
[----:B------:R-:W-:Y:S01]  /*0870*/  FSEL R15, R8, 1, P4 ;  /* 0x3f800000080f7808 */ /* 0x000fe20002000000 */
[----:B------:R-:W-:Y:S01]  /*0880*/  @!P5 FMUL R21, R21, 16777216 ;  /* 0x4b8000001515d820 */ /* 0x000fe20000400000 */
[----:B-----5:R-:W-:-:S02]  /*0890*/  SEL R8, R7, RZ, !P0 ;  /* 0x000000ff07087207 */ /* 0x020fc40004000000 */
[----:B---3--:R-:W-:Y:S01]  /*08a0*/  SEL R9, R9, RZ, !P0 ;  /* 0x000000ff09097207 */ /* 0x008fe20004000000 */
[----:B------:R0:W1:Y:S01]  /*08b0*/  MUFU.RCP R10, R17 ;  /* 0x00000011000a7308 */ /* 0x0000620000001000 */
[----:B------:R-:W-:Y:S02]  /*08c0*/  SEL R6, R6, RZ, !P0 ;  /* 0x000000ff06067207 */ /* 0x000fe40004000000 */
[----:B------:R-:W-:Y:S01]  /*08d0*/  SEL R7, R0, RZ, !P0 ;  /* 0x000000ff00077207 */ /* 0x000fe20004000000 */
[----:B--2---:R-:W-:Y:S01]  /*08e0*/  FMUL R0, R4, R21 ;  /* 0x0000001504007220 */ /* 0x004fe20000400000 */
[----:B------:R-:W-:Y:S01]  /*08f0*/  FADD R4, R8, -R9 ;  /* 0x8000000908047221 */ /* 0x000fe20000000000 */
[----:B0-----:R-:W-:Y:S02]  /*0900*/  SEL R17, R3, RZ, P1 ;  /* 0x000000ff03117207 */ /* 0x001fe40000800000 */
[----:B------:R-:W-:Y:S01]  /*0910*/  FADD R3, R7, -R6 ;  /* 0x8000000607037221 */ /* 0x000fe20000000000 */
[----:B------:R-:W-:Y:S01]  /*0920*/  SEL R6, R5, RZ, P1 ;  /* 0x000000ff05067207 */ /* 0x000fe20000800000 */
[----:B------:R-:W-:-:S02]  /*0930*/  FMUL R11, R11, R4 ;  /* 0x000000040b0b7220 */ /* 0x000fc40000400000 */
[----:B------:R-:W0:Y:S01]  /*0940*/  LDC.64 R4, c[0x0][0x260] ;  /* 0x00009800ff047b82 */ /* 0x000e220000000a00 */
[----:B------:R-:W-:Y:S01]  /*0950*/  @!P3 FMUL R15, R15, 16777216 ;  /* 0x4b8000000f0fb820 */ /* 0x000fe20000400000 */
[----:B------:R-:W-:Y:S01]  /*0960*/  SEL R24, R24, RZ, P1 ;  /* 0x000000ff18187207 */ /* 0x000fe20000800000 */
[----:B------:R-:W-:Y:S02]  /*0970*/  FMUL R14, R14, R3 ;  /* 0x000000030e0e7220 */ /* 0x000fe40000400000 */
[----:B-1----:R-:W-:Y:S01]  /*0980*/  FMUL R10, R10, R15 ;  /* 0x0000000f0a0a7220 */ /* 0x002fe20000400000 */
[----:B------:R-:W-:Y:S01]  /*0990*/  SEL R27, R27, RZ, P1 ;  /* 0x000000ff1b1b7207 */ /* 0x000fe20000800000 */
[----:B------:R-:W-:Y:S01]  /*09a0*/  FADD R7, R17, -R24 ;  /* 0x8000001811077221 */ /* 0x000fe20000000000 */
[----:B------:R-:W-:-:S03]  /*09b0*/  SEL R9, R28, RZ, !P0 ;  /* 0x000000ff1c097207 */ /* 0x000fc60004000000 */
[----:B------:R-:W-:Y:S01]  /*09c0*/  FADD R3, R6, -R27 ;  /* 0x8000001b06037221 */ /* 0x000fe20000000000 */
[----:B------:R-:W-:Y:S02]  /*09d0*/  SEL R26, R26, RZ, !P0 ;  /* 0x000000ff1a1a7207 */ /* 0x000fe40004000000 */
[----:B------:R-:W-:Y:S01]  /*09e0*/  SEL R29, R29, RZ, !P0 ;  /* 0x000000ff1d1d7207 */ /* 0x000fe20004000000 */
[----:B------:R-:W-:Y:S01]  /*09f0*/  FMUL R7, R10, R7 ;  /* 0x000000070a077220 */ /* 0x000fe20000400000 */
[----:B------:R-:W-:Y:S01]  /*0a00*/  FMUL R3, R0, R3 ;  /* 0x0000000300037220 */ /* 0x000fe20000400000 */
[----:B------:R-:W-:Y:S02]  /*0a10*/  SEL R18, R18, RZ, !P0 ;  /* 0x000000ff12127207 */ /* 0x000fe40004000000 */
[----:B------:R-:W-:Y:S02]  /*0a20*/  SEL R6, R19, RZ, P1 ;  /* 0x000000ff13067207 */ /* 0x000fe40000800000 */
[----:B------:R-:W-:-:S02]  /*0a30*/  SEL R25, R25, RZ, P1 ;  /* 0x000000ff19197207 */ /* 0x000fc40000800000 */
[----:B------:R-:W-:Y:S02]  /*0a40*/  SEL R13, R13, RZ, P1 ;  /* 0x000000ff0d0d7207 */ /* 0x000fe40000800000 */
[----:B------:R-:W-:Y:S01]  /*0a50*/  SEL R12, R12, RZ, P1 ;  /* 0x000000ff0c0c7207 */ /* 0x000fe20000800000 */
[----:B------:R-:W-:Y:S01]  /*0a60*/  FFMA R11, R26, R11, R29 ;  /* 0x0000000b1a0b7223 */ /* 0x000fe2000000001d */
[----:B------:R-:W-:Y:S01]  /*0a70*/  FFMA R14, R9, R14, R18 ;  /* 0x0000000e090e7223 */ /* 0x000fe20000000012 */
[----:B------:R-:W-:Y:S02]  /*0a80*/  FFMA R7, R6, R7, R13 ;  /* 0x0000000706077223 */ /* 0x000fe4000000000d */
[----:B------:R-:W-:Y:S01]  /*0a90*/  FFMA R3, R25, R3, R12 ;  /* 0x0000000319037223 */ /* 0x000fe2000000000c */
[----:B------:R-:W-:Y:S02]  /*0aa0*/  FSETP.GEU.AND P3, PT, R11, RZ, PT ;  /* 0x000000ff0b00720b */ /* 0x000fe40003f6e000 */
[----:B------:R-:W-:-:S02]  /*0ab0*/  FSETP.GEU.AND P4, PT, R14, RZ, PT ;  /* 0x000000ff0e00720b */ /* 0x000fc40003f8e000 */
[----:B------:R-:W-:Y:S02]  /*0ac0*/  FSETP.GEU.AND P2, PT, R7, RZ, PT ;  /* 0x000000ff0700720b */ /* 0x000fe40003f4e000 */
[----:B------:R-:W-:Y:S01]  /*0ad0*/  FSETP.GEU.AND P1, PT, R3, RZ, PT ;  /* 0x000000ff0300720b */ /* 0x000fe20003f2e000 */
[----:B0-----:R-:W-:Y:S01]  /*0ae0*/  IMAD.WIDE R4, R2, 0x4, R4 ;  /* 0x0000000402047825 */ /* 0x001fe200078e0204 */
[----:B------:R-:W-:Y:S02]  /*0af0*/  FSEL R8, R11, RZ, P3 ;  /* 0x000000ff0b087208 */ /* 0x000fe40001800000 */
[----:B------:R-:W-:Y:S02]  /*0b00*/  FSEL R9, R14, RZ, P4 ;  /* 0x000000ff0e097208 */ /* 0x000fe40002000000 */
[----:B------:R-:W-:Y:S02]  /*0b10*/  @P0 FSEL R8, R7, RZ, P2 ;  /* 0x000000ff07080208 */ /* 0x000fe40001000000 */
[----:B------:R-:W-:-:S05]  /*0b20*/  @P0 FSEL R9, R3, RZ, P1 ;  /* 0x000000ff03090208 */ /* 0x000fca0000800000 */
[----:B------:R-:W-:Y:S01]  /*0b30*/  STG.E.64 desc[UR4][R4.64], R8 ;  /* 0x0000000804007986 */ /* 0x000fe2000c101b04 */
[----:B------:R-:W-:Y:S05]  /*0b40*/  EXIT ;  /* 0x000000000000794d */ /* 0x000fea0003800000 */
.L_x_0:
[----:B------:R-:W-:-:S00]  /*0b50*/  BRA `(.L_x_0) ;  /* 0xfffffffc00fc7947 */ /* 0x000fc0000383ffff */
[----:B------:R-:W-:-:S00]  /*0b60*/  NOP ;  /* 0x0000000000007918 */ /* 0x000fc00000000000 */
        /* <DEDUP_REMOVED lines=9> */
.L_x_1:


//--------------------- .nv.global.init           --------------------------
	.section	.nv.global.init,"aw",@progbits
.nv.global.init:
	.type		_$_str,@object
	.size		_$_str,(_$_str_$_2 - _$_str)
_$_str:
        /*0000*/ 	.byte	0x5f, 0x5f, 0x43, 0x55, 0x44, 0x41, 0x5f, 0x46, 0x54, 0x5a, 0x00
	.type		_$_str_$_2,@object
	.size		_$_str_$_2,(.L_1 - _$_str_$_2)
_$_str_$_2:
        /*000b*/ 	.byte	0x5f, 0x5f, 0x43, 0x55, 0x44, 0x41, 0x5f, 0x50, 0x52, 0x45, 0x43, 0x5f, 0x53, 0x51, 0x52, 0x54
        /*001b*/ 	.byte	0x00
.L_1:


//--------------------- .nv.constant0.triton_poi_fused_cat_10 --------------------------
	.section	.nv.constant0.triton_poi_fused_cat_10,"a",@progbits
	.sectionflags	@""
	.align	4
.nv.constant0.triton_poi_fused_cat_10:
	.zero		620
